//
// Generated by NVIDIA NVVM Compiler
//
// Compiler Build ID: CL-36424714
// Cuda compilation tools, release 13.0, V13.0.88
// Based on NVVM 20.0.0
//

.version 9.0
.target sm_100
.address_size 64

	// .globl	_Z8helloGPUv
.extern .func  (.param .b32 func_retval0) vprintf
(
	.param .b64 vprintf_param_0,
	.param .b64 vprintf_param_1
)
;
.global .align 1 .b8 $str[29] = {72, 101, 108, 108, 111, 32, 102, 114, 111, 109, 32, 116, 104, 101, 32, 71, 80, 85, 32, 108, 111, 110, 103, 119, 101, 105, 46, 10};
.global .align 1 .b8 $str$1[30] = {72, 101, 108, 108, 111, 32, 102, 114, 111, 109, 32, 116, 104, 101, 32, 71, 80, 85, 32, 108, 111, 110, 103, 119, 101, 105, 50, 46, 10};

.visible .entry _Z8helloGPUv()
{
	.reg .b32 	%r<3>;
	.reg .b64 	%rd<3>;

	mov.u64 	%rd1, $str;
	cvta.global.u64 	%rd2, %rd1;
	{ // callseq 0, 0
	.param .b64 param0;
	st.param.b64 	[param0], %rd2;
	.param .b64 param1;
	st.param.b64 	[param1], 0;
	.param .b32 retval0;
	call.uni (retval0), 
	vprintf, 
	(
	param0, 
	param1
	);
	ld.param.b32 	%r1, [retval0];
	} // callseq 0
	ret;

}
	// .globl	_Z9helloGPU2v
.visible .entry _Z9helloGPU2v()
{
	.reg .b32 	%r<3>;
	.reg .b64 	%rd<3>;

	mov.u64 	%rd1, $str$1;
	cvta.global.u64 	%rd2, %rd1;
	{ // callseq 1, 0
	.param .b64 param0;
	st.param.b64 	[param0], %rd2;
	.param .b64 param1;
	st.param.b64 	[param1], 0;
	.param .b32 retval0;
	call.uni (retval0), 
	vprintf, 
	(
	param0, 
	param1
	);
	ld.param.b32 	%r1, [retval0];
	} // callseq 1
	ret;

}


// ===== COMPILED SASS (sm_100) =====

	.target	sm_100

	.elftype	@"ET_EXEC"


//--------------------- .note.nv.tkinfo           --------------------------
	.section	.note.nv.tkinfo,"",@"SHT_NOTE"
	.sectionflags	@"SHF_NOTE_NV_TKINFO"
	.tkinfo
        /*0018*/ 	.word	0x00000002
        /*0030*/ 	.string	""
        /*0030*/ 	.string	"ptxas"
        /*0030*/ 	.string	"Cuda compilation tools, release 13.0, V13.0.88"
        /*0030*/ 	.string	"Build cuda_13.0.r13.0/compiler.36424714_0"
        /*0030*/ 	.string	"-arch sm_100 -m 64 "



//--------------------- .note.nv.cuinfo           --------------------------
	.section	.note.nv.cuinfo,"",@"SHT_NOTE"
	.sectionflags	@"SHF_NOTE_NV_CUINFO"
        /*0018*/ 	.short	0x0002
        /*001a*/ 	.short	0x0064
        /*001c*/ 	.short	0x0082
	.zero		2


//--------------------- .nv.info                  --------------------------
	.section	.nv.info,"",@"SHT_CUDA_INFO"
	.align	4


	//----- nvinfo : EIATTR_REGCOUNT
	.align		4
        /*0000*/ 	.byte	0x04, 0x2f
        /*0002*/ 	.short	(.L_3 - .L_2)
	.align		4
.L_2:
        /*0004*/ 	.word	index@(_Z8helloGPUv)
        /*0008*/ 	.word	0x00000018


	//----- nvinfo : EIATTR_FRAME_SIZE
	.align		4
.L_3:
        /*000c*/ 	.byte	0x04, 0x11
        /*000e*/ 	.short	(.L_5 - .L_4)
	.align		4
.L_4:
        /*0010*/ 	.word	index@(_Z8helloGPUv)
        /*0014*/ 	.word	0x00000000


	//----- nvinfo : EIATTR_REGCOUNT
	.align		4
.L_5:
        /*0018*/ 	.byte	0x04, 0x2f
        /*001a*/ 	.short	(.L_7 - .L_6)
	.align		4
.L_6:
        /*001c*/ 	.word	index@(_Z9helloGPU2v)
        /*0020*/ 	.word	0x00000018


	//----- nvinfo : EIATTR_FRAME_SIZE
	.align		4
.L_7:
        /*0024*/ 	.byte	0x04, 0x11
        /*0026*/ 	.short	(.L_9 - .L_8)
	.align		4
.L_8:
        /*0028*/ 	.word	index@(_Z9helloGPU2v)
        /*002c*/ 	.word	0x00000000


	//----- nvinfo : EIATTR_MIN_STACK_SIZE
	.align		4
.L_9:
        /*0030*/ 	.byte	0x04, 0x12
        /*0032*/ 	.short	(.L_11 - .L_10)
	.align		4
.L_10:
        /*0034*/ 	.word	index@(_Z9helloGPU2v)
        /*0038*/ 	.word	0x00000000


	//----- nvinfo : EIATTR_MIN_STACK_SIZE
	.align		4
.L_11:
        /*003c*/ 	.byte	0x04, 0x12
        /*003e*/ 	.short	(.L_13 - .L_12)
	.align		4
.L_12:
        /*0040*/ 	.word	index@(_Z8helloGPUv)
        /*0044*/ 	.word	0x00000000
.L_13:


//--------------------- .nv.compat                --------------------------
	.section	.nv.compat,"",@"SHT_CUDA_COMPAT_INFO"
	.align	4
        /*0000*/ 	.byte	0x02, 0x09, 0x00, 0x00, 0x02, 0x02, 0x01, 0x00, 0x02, 0x05, 0x05, 0x00, 0x03, 0x07, 0x01, 0x01
        /*0010*/ 	.byte	0x02, 0x03, 0x00, 0x00, 0x02, 0x06, 0x01, 0x00, 0x04, 0x0b, 0x08, 0x00, 0x09, 0x00, 0x00, 0x00
        /*0020*/ 	.byte	0x00, 0x00, 0x00, 0x00


//--------------------- .nv.info._Z9helloGPU2v    --------------------------
	.section	.nv.info._Z9helloGPU2v,"",@"SHT_CUDA_INFO"
	.sectionflags	@""
	.align	4


	//----- nvinfo : EIATTR_CUDA_API_VERSION
	.align		4
        /*0000*/ 	.byte	0x04, 0x37
        /*0002*/ 	.short	(.L_15 - .L_14)
.L_14:
        /*0004*/ 	.word	0x00000082


	//----- nvinfo : EIATTR_SPARSE_MMA_MASK
	.align		4
.L_15:
        /*0008*/ 	.byte	0x03, 0x50
        /*000a*/ 	.short	0x0000


	//----- nvinfo : EIATTR_MAXREG_COUNT
	.align		4
        /*000c*/ 	.byte	0x03, 0x1b
        /*000e*/ 	.short	0x00ff


	//----- nvinfo : EIATTR_EXTERNS
	.align		4
        /*0010*/ 	.byte	0x04, 0x0f
        /*0012*/ 	.short	(.L_17 - .L_16)


	//   ....[0]....
	.align		4
.L_16:
        /*0014*/ 	.word	index@(vprintf)


	//----- nvinfo : EIATTR_MERCURY_ISA_VERSION
	.align		4
.L_17:
        /*0018*/ 	.byte	0x03, 0x5f
        /*001a*/ 	.short	0x0101


	//----- nvinfo : EIATTR_VRC_CTA_INIT_COUNT
	.align		4
        /*001c*/ 	.byte	0x02, 0x4a
	.zero		1
	.zero		1


	//----- nvinfo : EIATTR_SYSCALL_OFFSETS
	.align		4
        /*0020*/ 	.byte	0x04, 0x46
        /*0022*/ 	.short	(.L_19 - .L_18)


	//   ....[0]....
.L_18:
        /*0024*/ 	.word	0x00000080


	//----- nvinfo : EIATTR_EXIT_INSTR_OFFSETS
	.align		4
.L_19:
        /*0028*/ 	.byte	0x04, 0x1c
        /*002a*/ 	.short	(.L_21 - .L_20)


	//   ....[0]....
.L_20:
        /*002c*/ 	.word	0x00000090


	//----- nvinfo : EIATTR_SW_WAR
	.align		4
.L_21:
        /*0030*/ 	.byte	0x04, 0x36
        /*0032*/ 	.short	(.L_23 - .L_22)
.L_22:
        /*0034*/ 	.word	0x00000008
.L_23:


//--------------------- .nv.info._Z8helloGPUv     --------------------------
	.section	.nv.info._Z8helloGPUv,"",@"SHT_CUDA_INFO"
	.sectionflags	@""
	.align	4


	//----- nvinfo : EIATTR_CUDA_API_VERSION
	.align		4
        /*0000*/ 	.byte	0x04, 0x37
        /*0002*/ 	.short	(.L_25 - .L_24)
.L_24:
        /*0004*/ 	.word	0x00000082


	//----- nvinfo : EIATTR_SPARSE_MMA_MASK
	.align		4
.L_25:
        /*0008*/ 	.byte	0x03, 0x50
        /*000a*/ 	.short	0x0000


	//----- nvinfo : EIATTR_MAXREG_COUNT
	.align		4
        /*000c*/ 	.byte	0x03, 0x1b
        /*000e*/ 	.short	0x00ff


	//----- nvinfo : EIATTR_EXTERNS
	.align		4
        /*0010*/ 	.byte	0x04, 0x0f
        /*0012*/ 	.short	(.L_27 - .L_26)


	//   ....[0]....
	.align		4
.L_26:
        /*0014*/ 	.word	index@(vprintf)


	//----- nvinfo : EIATTR_MERCURY_ISA_VERSION
	.align		4
.L_27:
        /*0018*/ 	.byte	0x03, 0x5f
        /*001a*/ 	.short	0x0101


	//----- nvinfo : EIATTR_VRC_CTA_INIT_COUNT
	.align		4
        /*001c*/ 	.byte	0x02, 0x4a
	.zero		1
	.zero		1


	//----- nvinfo : EIATTR_SYSCALL_OFFSETS
	.align		4
        /*0020*/ 	.byte	0x04, 0x46
        /*0022*/ 	.short	(.L_29 - .L_28)


	//   ....[0]....
.L_28:
        /*0024*/ 	.word	0x00000080


	//----- nvinfo : EIATTR_EXIT_INSTR_OFFSETS
	.align		4
.L_29:
        /*0028*/ 	.byte	0x04, 0x1c
        /*002a*/ 	.short	(.L_31 - .L_30)


	//   ....[0]....
.L_30:
        /*002c*/ 	.word	0x00000090


	//----- nvinfo : EIATTR_SW_WAR
	.align		4
.L_31:
        /*0030*/ 	.byte	0x04, 0x36
        /*0032*/ 	.short	(.L_33 - .L_32)
.L_32:
        /*0034*/ 	.word	0x00000008
.L_33:


//--------------------- .nv.callgraph             --------------------------
	.section	.nv.callgraph,"",@"SHT_CUDA_CALLGRAPH"
	.align	4
	.sectionentsize	8
	.align		4
        /*0000*/ 	.word	0x00000000
	.align		4
        /*0004*/ 	.word	0xffffffff
	.align		4
        /*0008*/ 	.word	index@(_Z9helloGPU2v)
	.align		4
        /*000c*/ 	.word	index@(vprintf)
	.align		4
        /*0010*/ 	.word	index@(_Z8helloGPUv)
	.align		4
        /*0014*/ 	.word	index@(vprintf)
	.align		4
        /*0018*/ 	.word	0x00000000
	.align		4
        /*001c*/ 	.word	0xfffffffe
	.align		4
        /*0020*/ 	.word	0x00000000
	.align		4
        /*0024*/ 	.word	0xfffffffd
	.align		4
        /*0028*/ 	.word	0x00000000
	.align		4
        /*002c*/ 	.word	0xfffffffc


//--------------------- .nv.constant4             --------------------------
	.section	.nv.constant4,"a",@progbits
	.align	8
	.align		8
.nv.constant4:
        /*0000*/ 	.dword	vprintf
	.align		8
        /*0008*/ 	.dword	$str
	.align		8
        /*0010*/ 	.dword	$str$1


//--------------------- .text._Z9helloGPU2v       --------------------------
	.section	.text._Z9helloGPU2v,"ax",@progbits
	.align	128
        .global         _Z9helloGPU2v
        .type           _Z9helloGPU2v,@function
        .size           _Z9helloGPU2v,(.L_x_4 - _Z9helloGPU2v)
        .other          _Z9helloGPU2v,@"STO_CUDA_ENTRY STV_DEFAULT"
_Z9helloGPU2v:
.text._Z9helloGPU2v:
[----:B------:R-:W0:Y:S01]  /*0000*/  LDC R1, c[0x0][0x37c] ;  /* 0x0000df00ff017b82 */ /* 0x000e220000000800 */
[----:B------:R-:W-:Y:S01]  /*0010*/  MOV R0, 0x0 ;  /* 0x0000000000007802 */ /* 0x000fe20000000f00 */
[----:B------:R-:W1:Y:S01]  /*0020*/  LDCU.64 UR4, c[0x4][0x10] ;  /* 0x01000200ff0477ac */ /* 0x000e620008000a00 */
[----:B------:R-:W-:-:S05]  /*0030*/  CS2R R6, SRZ ;  /* 0x0000000000067805 */ /* 0x000fca000001ff00 */
[----:B------:R2:W3:Y:S01]  /*0040*/  LDC.64 R2, c[0x4][R0] ;  /* 0x0100000000027b82 */ /* 0x0004e20000000a00 */
[----:B-1----:R-:W-:Y:S02]  /*0050*/  IMAD.U32 R4, RZ, RZ, UR4 ;  /* 0x00000004ff047e24 */ /* 0x002fe4000f8e00ff */
[----:B--2---:R-:W-:-:S07]  /*0060*/  IMAD.U32 R5, RZ, RZ, UR5 ;  /* 0x00000005ff057e24 */ /* 0x004fce000f8e00ff */
[----:B------:R-:W-:-:S07]  /*0070*/  LEPC R20, `(.L_x_0) ;  /* 0x000000001014794e */ /* 0x000fce0000000000 */
[----:B0--3--:R-:W-:Y:S05]  /*0080*/  CALL.ABS.NOINC R2 ;  /* 0x0000000002007343 */ /* 0x009fea0003c00000 */
.L_x_0:
[----:B------:R-:W-:Y:S05]  /*0090*/  EXIT ;  /* 0x000000000000794d */ /* 0x000fea0003800000 */
.L_x_1:
[----:B------:R-:W-:-:S00]  /*00a0*/  BRA `(.L_x_1) ;  /* 0xfffffffc00fc7947 */ /* 0x000fc0000383ffff */
[----:B------:R-:W-:-:S00]  /*00b0*/  NOP ;  /* 0x0000000000007918 */ /* 0x000fc00000000000 */
        /* <DEDUP_REMOVED lines=12> */
.L_x_4:


//--------------------- .text._Z8helloGPUv        --------------------------
	.section	.text._Z8helloGPUv,"ax",@progbits
	.align	128
        .global         _Z8helloGPUv
        .type           _Z8helloGPUv,@function
        .size           _Z8helloGPUv,(.L_x_5 - _Z8helloGPUv)
        .other          _Z8helloGPUv,@"STO_CUDA_ENTRY STV_DEFAULT"
_Z8helloGPUv:
.text._Z8helloGPUv:
        /* <DEDUP_REMOVED lines=9> */
.L_x_2:
[----:B------:R-:W-:Y:S05]  /*0090*/  EXIT ;  /* 0x000000000000794d */ /* 0x000fea0003800000 */
.L_x_3:
        /* <DEDUP_REMOVED lines=14> */
.L_x_5:


//--------------------- .nv.global.init           --------------------------
	.section	.nv.global.init,"aw",@progbits
.nv.global.init:
	.type		$str,@object
	.size		$str,($str$1 - $str)
$str:
        /*0000*/ 	.byte	0x48, 0x65, 0x6c, 0x6c, 0x6f, 0x20, 0x66, 0x72, 0x6f, 0x6d, 0x20, 0x74, 0x68, 0x65, 0x20, 0x47
        /*0010*/ 	.byte	0x50, 0x55, 0x20, 0x6c, 0x6f, 0x6e, 0x67, 0x77, 0x65, 0x69, 0x2e, 0x0a, 0x00
	.type		$str$1,@object
	.size		$str$1,(.L_1 - $str$1)
$str$1:
        /*001d*/ 	.byte	0x48, 0x65, 0x6c, 0x6c, 0x6f, 0x20, 0x66, 0x72, 0x6f, 0x6d, 0x20, 0x74, 0x68, 0x65, 0x20, 0x47
        /*002d*/ 	.byte	0x50, 0x55, 0x20, 0x6c, 0x6f, 0x6e, 0x67, 0x77, 0x65, 0x69, 0x32, 0x2e, 0x0a, 0x00
.L_1:


//--------------------- .nv.shared.reserved.0     --------------------------
	.section	.nv.shared.reserved.0,"aw",@nobits
	.weak		__nv_reservedSMEM_offset_0_alias
	.size		__nv_reservedSMEM_offset_0_alias, 0, 64
	.other		__nv_reservedSMEM_offset_0_alias,@"STO_CUDA_RESERVED_SHARED STV_DEFAULT"
__nv_reservedSMEM_offset_0_alias:
	.zero		0
	.zero		64


//--------------------- .nv.constant0._Z9helloGPU2v --------------------------
	.section	.nv.constant0._Z9helloGPU2v,"a",@progbits
	.sectionflags	@""
	.align	4
.nv.constant0._Z9helloGPU2v:
	.zero		896


//--------------------- .nv.constant0._Z8helloGPUv --------------------------
	.section	.nv.constant0._Z8helloGPUv,"a",@progbits
	.sectionflags	@""
	.align	4
.nv.constant0._Z8helloGPUv:
	.zero		896


//--------------------- SYMBOLS --------------------------

	.type		.nv.reservedSmem.offset0,@object
	.size		.nv.reservedSmem.offset0,0x4
	.type		vprintf,@function
